//
// Generated by NVIDIA NVVM Compiler
//
// Compiler Build ID: CL-36424714
// Cuda compilation tools, release 13.0, V13.0.88
// Based on NVVM 20.0.0
//

.version 9.0
.target sm_100
.address_size 64

	// .globl	_Z13sparse_matmulP6__halfPKS_S2_iii

.visible .entry _Z13sparse_matmulP6__halfPKS_S2_iii(
	.param .u64 .ptr .align 1 _Z13sparse_matmulP6__halfPKS_S2_iii_param_0,
	.param .u64 .ptr .align 1 _Z13sparse_matmulP6__halfPKS_S2_iii_param_1,
	.param .u64 .ptr .align 1 _Z13sparse_matmulP6__halfPKS_S2_iii_param_2,
	.param .u32 _Z13sparse_matmulP6__halfPKS_S2_iii_param_3,
	.param .u32 _Z13sparse_matmulP6__halfPKS_S2_iii_param_4,
	.param .u32 _Z13sparse_matmulP6__halfPKS_S2_iii_param_5
)
{
	.reg .pred 	%p<28>;
	.reg .b16 	%rs<187>;
	.reg .b32 	%r<81>;
	.reg .b32 	%f<4>;
	.reg .b64 	%rd<61>;

	ld.param.u64 	%rd7, [_Z13sparse_matmulP6__halfPKS_S2_iii_param_0];
	ld.param.u64 	%rd8, [_Z13sparse_matmulP6__halfPKS_S2_iii_param_1];
	ld.param.u64 	%rd9, [_Z13sparse_matmulP6__halfPKS_S2_iii_param_2];
	ld.param.u32 	%r43, [_Z13sparse_matmulP6__halfPKS_S2_iii_param_3];
	ld.param.u32 	%r41, [_Z13sparse_matmulP6__halfPKS_S2_iii_param_4];
	ld.param.u32 	%r42, [_Z13sparse_matmulP6__halfPKS_S2_iii_param_5];
	cvta.to.global.u64 	%rd1, %rd9;
	cvta.to.global.u64 	%rd2, %rd8;
	mov.u32 	%r44, %ctaid.y;
	mov.u32 	%r45, %ntid.y;
	mov.u32 	%r46, %tid.y;
	mad.lo.s32 	%r1, %r44, %r45, %r46;
	mov.u32 	%r47, %ctaid.x;
	mov.u32 	%r48, %ntid.x;
	mul.lo.s32 	%r2, %r47, %r48;
	mov.u32 	%r3, %tid.x;
	add.s32 	%r4, %r2, %r3;
	setp.ge.s32 	%p1, %r1, %r43;
	setp.ge.s32 	%p2, %r4, %r42;
	or.pred  	%p3, %p1, %p2;
	@%p3 bra 	$L__BB0_43;
	mov.f32 	%f1, 0f00000000;
	// begin inline asm
	{  cvt.rn.f16.f32 %rs166, %f1;}

	// end inline asm
	setp.lt.s32 	%p4, %r41, 1;
	@%p4 bra 	$L__BB0_42;
	mul.lo.s32 	%r5, %r41, %r1;
	and.b32  	%r6, %r41, 7;
	setp.lt.u32 	%p5, %r41, 8;
	mov.b32 	%r79, 0;
	@%p5 bra 	$L__BB0_21;
	and.b32  	%r79, %r41, 2147483640;
	neg.s32 	%r77, %r79;
	mad.lo.s32 	%r76, %r42, 7, %r4;
	shl.b32 	%r10, %r42, 3;
	mad.lo.s32 	%r75, %r42, 6, %r4;
	mad.lo.s32 	%r74, %r42, 5, %r4;
	shl.b32 	%r50, %r42, 2;
	add.s32 	%r73, %r4, %r50;
	mad.lo.s32 	%r72, %r42, 3, %r4;
	shl.b32 	%r51, %r42, 1;
	add.s32 	%r71, %r4, %r51;
	add.s32 	%r52, %r3, %r42;
	add.s32 	%r69, %r52, %r2;
	mul.wide.u32 	%rd10, %r5, 2;
	add.s64 	%rd11, %rd10, %rd2;
	add.s64 	%rd60, %rd11, 8;
	mov.u32 	%r70, %r4;
$L__BB0_4:
	.pragma "nounroll";
	ld.global.u16 	%rs3, [%rd60+-8];
	and.b16  	%rs56, %rs3, 32767;
	setp.eq.s16 	%p6, %rs56, 0;
	@%p6 bra 	$L__BB0_6;
	mul.wide.s32 	%rd12, %r70, 2;
	add.s64 	%rd13, %rd1, %rd12;
	ld.global.u16 	%rs59, [%rd13];
	// begin inline asm
	{mul.f16 %rs57,%rs3,%rs59;
}
	// end inline asm
	// begin inline asm
	{add.f16 %rs166,%rs166,%rs57;
}
	// end inline asm
$L__BB0_6:
	ld.global.u16 	%rs6, [%rd60+-6];
	and.b16  	%rs63, %rs6, 32767;
	setp.eq.s16 	%p7, %rs63, 0;
	@%p7 bra 	$L__BB0_8;
	mul.wide.s32 	%rd14, %r69, 2;
	add.s64 	%rd15, %rd1, %rd14;
	ld.global.u16 	%rs66, [%rd15];
	// begin inline asm
	{mul.f16 %rs64,%rs6,%rs66;
}
	// end inline asm
	// begin inline asm
	{add.f16 %rs166,%rs166,%rs64;
}
	// end inline asm
$L__BB0_8:
	ld.global.u16 	%rs9, [%rd60+-4];
	and.b16  	%rs70, %rs9, 32767;
	setp.eq.s16 	%p8, %rs70, 0;
	@%p8 bra 	$L__BB0_10;
	mul.wide.s32 	%rd16, %r71, 2;
	add.s64 	%rd17, %rd1, %rd16;
	ld.global.u16 	%rs73, [%rd17];
	// begin inline asm
	{mul.f16 %rs71,%rs9,%rs73;
}
	// end inline asm
	// begin inline asm
	{add.f16 %rs166,%rs166,%rs71;
}
	// end inline asm
$L__BB0_10:
	ld.global.u16 	%rs12, [%rd60+-2];
	and.b16  	%rs77, %rs12, 32767;
	setp.eq.s16 	%p9, %rs77, 0;
	@%p9 bra 	$L__BB0_12;
	mul.wide.s32 	%rd18, %r72, 2;
	add.s64 	%rd19, %rd1, %rd18;
	ld.global.u16 	%rs80, [%rd19];
	// begin inline asm
	{mul.f16 %rs78,%rs12,%rs80;
}
	// end inline asm
	// begin inline asm
	{add.f16 %rs166,%rs166,%rs78;
}
	// end inline asm
$L__BB0_12:
	ld.global.u16 	%rs15, [%rd60];
	and.b16  	%rs84, %rs15, 32767;
	setp.eq.s16 	%p10, %rs84, 0;
	@%p10 bra 	$L__BB0_14;
	mul.wide.s32 	%rd20, %r73, 2;
	add.s64 	%rd21, %rd1, %rd20;
	ld.global.u16 	%rs87, [%rd21];
	// begin inline asm
	{mul.f16 %rs85,%rs15,%rs87;
}
	// end inline asm
	// begin inline asm
	{add.f16 %rs166,%rs166,%rs85;
}
	// end inline asm
$L__BB0_14:
	ld.global.u16 	%rs18, [%rd60+2];
	and.b16  	%rs91, %rs18, 32767;
	setp.eq.s16 	%p11, %rs91, 0;
	@%p11 bra 	$L__BB0_16;
	mul.wide.s32 	%rd22, %r74, 2;
	add.s64 	%rd23, %rd1, %rd22;
	ld.global.u16 	%rs94, [%rd23];
	// begin inline asm
	{mul.f16 %rs92,%rs18,%rs94;
}
	// end inline asm
	// begin inline asm
	{add.f16 %rs166,%rs166,%rs92;
}
	// end inline asm
$L__BB0_16:
	ld.global.u16 	%rs21, [%rd60+4];
	and.b16  	%rs98, %rs21, 32767;
	setp.eq.s16 	%p12, %rs98, 0;
	@%p12 bra 	$L__BB0_18;
	mul.wide.s32 	%rd24, %r75, 2;
	add.s64 	%rd25, %rd1, %rd24;
	ld.global.u16 	%rs101, [%rd25];
	// begin inline asm
	{mul.f16 %rs99,%rs21,%rs101;
}
	// end inline asm
	// begin inline asm
	{add.f16 %rs166,%rs166,%rs99;
}
	// end inline asm
$L__BB0_18:
	ld.global.u16 	%rs24, [%rd60+6];
	and.b16  	%rs105, %rs24, 32767;
	setp.eq.s16 	%p13, %rs105, 0;
	@%p13 bra 	$L__BB0_20;
	mul.wide.s32 	%rd26, %r76, 2;
	add.s64 	%rd27, %rd1, %rd26;
	ld.global.u16 	%rs108, [%rd27];
	// begin inline asm
	{mul.f16 %rs106,%rs24,%rs108;
}
	// end inline asm
	// begin inline asm
	{add.f16 %rs166,%rs166,%rs106;
}
	// end inline asm
$L__BB0_20:
	add.s32 	%r77, %r77, 8;
	add.s32 	%r76, %r76, %r10;
	add.s32 	%r75, %r75, %r10;
	add.s32 	%r74, %r74, %r10;
	add.s32 	%r73, %r73, %r10;
	add.s32 	%r72, %r72, %r10;
	add.s32 	%r71, %r71, %r10;
	add.s32 	%r70, %r70, %r10;
	add.s32 	%r69, %r69, %r10;
	add.s64 	%rd60, %rd60, 16;
	setp.ne.s32 	%p14, %r77, 0;
	@%p14 bra 	$L__BB0_4;
$L__BB0_21:
	setp.eq.s32 	%p15, %r6, 0;
	@%p15 bra 	$L__BB0_42;
	and.b32  	%r36, %r41, 3;
	setp.lt.u32 	%p16, %r6, 4;
	@%p16 bra 	$L__BB0_32;
	add.s32 	%r53, %r79, %r5;
	mul.wide.u32 	%rd28, %r53, 2;
	add.s64 	%rd29, %rd2, %rd28;
	ld.global.u16 	%rs29, [%rd29];
	and.b16  	%rs113, %rs29, 32767;
	setp.eq.s16 	%p17, %rs113, 0;
	@%p17 bra 	$L__BB0_25;
	mad.lo.s32 	%r54, %r79, %r42, %r4;
	mul.wide.s32 	%rd30, %r54, 2;
	add.s64 	%rd31, %rd1, %rd30;
	ld.global.u16 	%rs116, [%rd31];
	// begin inline asm
	{mul.f16 %rs114,%rs29,%rs116;
}
	// end inline asm
	// begin inline asm
	{add.f16 %rs166,%rs166,%rs114;
}
	// end inline asm
$L__BB0_25:
	cvt.u64.u32 	%rd32, %r5;
	cvt.u64.u32 	%rd33, %r79;
	add.s64 	%rd34, %rd33, %rd32;
	shl.b64 	%rd35, %rd34, 1;
	add.s64 	%rd6, %rd2, %rd35;
	ld.global.u16 	%rs32, [%rd6+2];
	and.b16  	%rs120, %rs32, 32767;
	setp.eq.s16 	%p18, %rs120, 0;
	@%p18 bra 	$L__BB0_27;
	mad.lo.s32 	%r55, %r42, %r79, %r42;
	add.s32 	%r56, %r55, %r4;
	mul.wide.s32 	%rd36, %r56, 2;
	add.s64 	%rd37, %rd1, %rd36;
	ld.global.u16 	%rs123, [%rd37];
	// begin inline asm
	{mul.f16 %rs121,%rs32,%rs123;
}
	// end inline asm
	// begin inline asm
	{add.f16 %rs166,%rs166,%rs121;
}
	// end inline asm
$L__BB0_27:
	ld.global.u16 	%rs35, [%rd6+4];
	and.b16  	%rs127, %rs35, 32767;
	setp.eq.s16 	%p19, %rs127, 0;
	@%p19 bra 	$L__BB0_29;
	add.s32 	%r57, %r79, 2;
	mad.lo.s32 	%r58, %r57, %r42, %r4;
	mul.wide.s32 	%rd38, %r58, 2;
	add.s64 	%rd39, %rd1, %rd38;
	ld.global.u16 	%rs130, [%rd39];
	// begin inline asm
	{mul.f16 %rs128,%rs35,%rs130;
}
	// end inline asm
	// begin inline asm
	{add.f16 %rs166,%rs166,%rs128;
}
	// end inline asm
$L__BB0_29:
	ld.global.u16 	%rs38, [%rd6+6];
	and.b16  	%rs134, %rs38, 32767;
	setp.eq.s16 	%p20, %rs134, 0;
	@%p20 bra 	$L__BB0_31;
	add.s32 	%r59, %r79, 3;
	mad.lo.s32 	%r60, %r59, %r42, %r4;
	mul.wide.s32 	%rd40, %r60, 2;
	add.s64 	%rd41, %rd1, %rd40;
	ld.global.u16 	%rs137, [%rd41];
	// begin inline asm
	{mul.f16 %rs135,%rs38,%rs137;
}
	// end inline asm
	// begin inline asm
	{add.f16 %rs166,%rs166,%rs135;
}
	// end inline asm
$L__BB0_31:
	add.s32 	%r79, %r79, 4;
$L__BB0_32:
	setp.eq.s32 	%p21, %r36, 0;
	@%p21 bra 	$L__BB0_42;
	setp.eq.s32 	%p22, %r36, 1;
	@%p22 bra 	$L__BB0_39;
	add.s32 	%r61, %r79, %r5;
	mul.wide.u32 	%rd42, %r61, 2;
	add.s64 	%rd43, %rd2, %rd42;
	ld.global.u16 	%rs43, [%rd43];
	and.b16  	%rs142, %rs43, 32767;
	setp.eq.s16 	%p23, %rs142, 0;
	@%p23 bra 	$L__BB0_36;
	mad.lo.s32 	%r62, %r79, %r42, %r4;
	mul.wide.s32 	%rd44, %r62, 2;
	add.s64 	%rd45, %rd1, %rd44;
	ld.global.u16 	%rs145, [%rd45];
	// begin inline asm
	{mul.f16 %rs143,%rs43,%rs145;
}
	// end inline asm
	// begin inline asm
	{add.f16 %rs166,%rs166,%rs143;
}
	// end inline asm
$L__BB0_36:
	cvt.u64.u32 	%rd46, %r5;
	cvt.u64.u32 	%rd47, %r79;
	add.s64 	%rd48, %rd47, %rd46;
	shl.b64 	%rd49, %rd48, 1;
	add.s64 	%rd50, %rd2, %rd49;
	ld.global.u16 	%rs46, [%rd50+2];
	and.b16  	%rs149, %rs46, 32767;
	setp.eq.s16 	%p24, %rs149, 0;
	@%p24 bra 	$L__BB0_38;
	mad.lo.s32 	%r63, %r42, %r79, %r42;
	add.s32 	%r64, %r63, %r4;
	mul.wide.s32 	%rd51, %r64, 2;
	add.s64 	%rd52, %rd1, %rd51;
	ld.global.u16 	%rs152, [%rd52];
	// begin inline asm
	{mul.f16 %rs150,%rs46,%rs152;
}
	// end inline asm
	// begin inline asm
	{add.f16 %rs166,%rs166,%rs150;
}
	// end inline asm
$L__BB0_38:
	add.s32 	%r79, %r79, 2;
$L__BB0_39:
	and.b32  	%r65, %r41, 1;
	setp.eq.b32 	%p25, %r65, 1;
	not.pred 	%p26, %p25;
	@%p26 bra 	$L__BB0_42;
	add.s32 	%r66, %r79, %r5;
	mul.wide.u32 	%rd53, %r66, 2;
	add.s64 	%rd54, %rd2, %rd53;
	ld.global.u16 	%rs51, [%rd54];
	and.b16  	%rs156, %rs51, 32767;
	setp.eq.s16 	%p27, %rs156, 0;
	@%p27 bra 	$L__BB0_42;
	mad.lo.s32 	%r67, %r79, %r42, %r4;
	mul.wide.s32 	%rd55, %r67, 2;
	add.s64 	%rd56, %rd1, %rd55;
	ld.global.u16 	%rs159, [%rd56];
	// begin inline asm
	{mul.f16 %rs157,%rs51,%rs159;
}
	// end inline asm
	// begin inline asm
	{add.f16 %rs166,%rs166,%rs157;
}
	// end inline asm
$L__BB0_42:
	// begin inline asm
	{  cvt.f32.f16 %f2, %rs166;}

	// end inline asm
	// begin inline asm
	{  cvt.rn.f16.f32 %rs164, %f2;}

	// end inline asm
	mad.lo.s32 	%r68, %r42, %r1, %r4;
	cvta.to.global.u64 	%rd57, %rd7;
	mul.wide.s32 	%rd58, %r68, 2;
	add.s64 	%rd59, %rd57, %rd58;
	st.global.u16 	[%rd59], %rs164;
$L__BB0_43:
	ret;

}


// ===== COMPILED SASS (sm_100) =====

	.target	sm_100

	.elftype	@"ET_EXEC"


//--------------------- .note.nv.tkinfo           --------------------------
	.section	.note.nv.tkinfo,"",@"SHT_NOTE"
	.sectionflags	@"SHF_NOTE_NV_TKINFO"
	.tkinfo
        /*0018*/ 	.word	0x00000002
        /*0030*/ 	.string	""
        /*0030*/ 	.string	"ptxas"
        /*0030*/ 	.string	"Cuda compilation tools, release 13.0, V13.0.88"
        /*0030*/ 	.string	"Build cuda_13.0.r13.0/compiler.36424714_0"
        /*0030*/ 	.string	"-arch sm_100 -m 64 "



//--------------------- .note.nv.cuinfo           --------------------------
	.section	.note.nv.cuinfo,"",@"SHT_NOTE"
	.sectionflags	@"SHF_NOTE_NV_CUINFO"
        /*0018*/ 	.short	0x0002
        /*001a*/ 	.short	0x0064
        /*001c*/ 	.short	0x0082
	.zero		2


//--------------------- .nv.info                  --------------------------
	.section	.nv.info,"",@"SHT_CUDA_INFO"
	.align	4


	//----- nvinfo : EIATTR_REGCOUNT
	.align		4
        /*0000*/ 	.byte	0x04, 0x2f
        /*0002*/ 	.short	(.L_1 - .L_0)
	.align		4
.L_0:
        /*0004*/ 	.word	index@(_Z13sparse_matmulP6__halfPKS_S2_iii)
        /*0008*/ 	.word	0x00000020


	//----- nvinfo : EIATTR_FRAME_SIZE
	.align		4
.L_1:
        /*000c*/ 	.byte	0x04, 0x11
        /*000e*/ 	.short	(.L_3 - .L_2)
	.align		4
.L_2:
        /*0010*/ 	.word	index@(_Z13sparse_matmulP6__halfPKS_S2_iii)
        /*0014*/ 	.word	0x00000000


	//----- nvinfo : EIATTR_MIN_STACK_SIZE
	.align		4
.L_3:
        /*0018*/ 	.byte	0x04, 0x12
        /*001a*/ 	.short	(.L_5 - .L_4)
	.align		4
.L_4:
        /*001c*/ 	.word	index@(_Z13sparse_matmulP6__halfPKS_S2_iii)
        /*0020*/ 	.word	0x00000000
.L_5:


//--------------------- .nv.compat                --------------------------
	.section	.nv.compat,"",@"SHT_CUDA_COMPAT_INFO"
	.align	4
        /*0000*/ 	.byte	0x02, 0x09, 0x00, 0x00, 0x02, 0x02, 0x01, 0x00, 0x02, 0x05, 0x05, 0x00, 0x03, 0x07, 0x01, 0x01
        /*0010*/ 	.byte	0x02, 0x03, 0x00, 0x00, 0x02, 0x06, 0x01, 0x00, 0x04, 0x0b, 0x08, 0x00, 0x09, 0x00, 0x00, 0x00
        /*0020*/ 	.byte	0x00, 0x00, 0x00, 0x00


//--------------------- .nv.info._Z13sparse_matmulP6__halfPKS_S2_iii --------------------------
	.section	.nv.info._Z13sparse_matmulP6__halfPKS_S2_iii,"",@"SHT_CUDA_INFO"
	.sectionflags	@""
	.align	4


	//----- nvinfo : EIATTR_CUDA_API_VERSION
	.align		4
        /*0000*/ 	.byte	0x04, 0x37
        /*0002*/ 	.short	(.L_7 - .L_6)
.L_6:
        /*0004*/ 	.word	0x00000082


	//----- nvinfo : EIATTR_KPARAM_INFO
	.align		4
.L_7:
        /*0008*/ 	.byte	0x04, 0x17
        /*000a*/ 	.short	(.L_9 - .L_8)
.L_8:
        /*000c*/ 	.word	0x00000000
        /*0010*/ 	.short	0x0005
        /*0012*/ 	.short	0x0020
        /*0014*/ 	.byte	0x00, 0xf0, 0x11, 0x00


	//----- nvinfo : EIATTR_KPARAM_INFO
	.align		4
.L_9:
        /*0018*/ 	.byte	0x04, 0x17
        /*001a*/ 	.short	(.L_11 - .L_10)
.L_10:
        /*001c*/ 	.word	0x00000000
        /*0020*/ 	.short	0x0004
        /*0022*/ 	.short	0x001c
        /*0024*/ 	.byte	0x00, 0xf0, 0x11, 0x00


	//----- nvinfo : EIATTR_KPARAM_INFO
	.align		4
.L_11:
        /*0028*/ 	.byte	0x04, 0x17
        /*002a*/ 	.short	(.L_13 - .L_12)
.L_12:
        /*002c*/ 	.word	0x00000000
        /*0030*/ 	.short	0x0003
        /*0032*/ 	.short	0x0018
        /*0034*/ 	.byte	0x00, 0xf0, 0x11, 0x00


	//----- nvinfo : EIATTR_KPARAM_INFO
	.align		4
.L_13:
        /*0038*/ 	.byte	0x04, 0x17
        /*003a*/ 	.short	(.L_15 - .L_14)
.L_14:
        /*003c*/ 	.word	0x00000000
        /*0040*/ 	.short	0x0002
        /*0042*/ 	.short	0x0010
        /*0044*/ 	.byte	0x00, 0xf5, 0x21, 0x00


	//----- nvinfo : EIATTR_KPARAM_INFO
	.align		4
.L_15:
        /*0048*/ 	.byte	0x04, 0x17
        /*004a*/ 	.short	(.L_17 - .L_16)
.L_16:
        /*004c*/ 	.word	0x00000000
        /*0050*/ 	.short	0x0001
        /*0052*/ 	.short	0x0008
        /*0054*/ 	.byte	0x00, 0xf5, 0x21, 0x00


	//----- nvinfo : EIATTR_KPARAM_INFO
	.align		4
.L_17:
        /*0058*/ 	.byte	0x04, 0x17
        /*005a*/ 	.short	(.L_19 - .L_18)
.L_18:
        /*005c*/ 	.word	0x00000000
        /*0060*/ 	.short	0x0000
        /*0062*/ 	.short	0x0000
        /*0064*/ 	.byte	0x00, 0xf5, 0x21, 0x00


	//----- nvinfo : EIATTR_SPARSE_MMA_MASK
	.align		4
.L_19:
        /*0068*/ 	.byte	0x03, 0x50
        /*006a*/ 	.short	0x0000


	//----- nvinfo : EIATTR_MAXREG_COUNT
	.align		4
        /*006c*/ 	.byte	0x03, 0x1b
        /*006e*/ 	.short	0x00ff


	//----- nvinfo : EIATTR_MERCURY_ISA_VERSION
	.align		4
        /*0070*/ 	.byte	0x03, 0x5f
        /*0072*/ 	.short	0x0101


	//----- nvinfo : EIATTR_VRC_CTA_INIT_COUNT
	.align		4
        /*0074*/ 	.byte	0x02, 0x4a
	.zero		1
	.zero		1


	//----- nvinfo : EIATTR_EXIT_INSTR_OFFSETS
	.align		4
        /*0078*/ 	.byte	0x04, 0x1c
        /*007a*/ 	.short	(.L_21 - .L_20)


	//   ....[0]....
.L_20:
        /*007c*/ 	.word	0x000000f0


	//   ....[1]....
        /*0080*/ 	.word	0x00000c80


	//----- nvinfo : EIATTR_CRS_STACK_SIZE
	.align		4
.L_21:
        /*0084*/ 	.byte	0x04, 0x1e
        /*0086*/ 	.short	(.L_23 - .L_22)
.L_22:
        /*0088*/ 	.word	0x00000000


	//----- nvinfo : EIATTR_CBANK_PARAM_SIZE
	.align		4
.L_23:
        /*008c*/ 	.byte	0x03, 0x19
        /*008e*/ 	.short	0x0024


	//----- nvinfo : EIATTR_PARAM_CBANK
	.align		4
        /*0090*/ 	.byte	0x04, 0x0a
        /*0092*/ 	.short	(.L_25 - .L_24)
	.align		4
.L_24:
        /*0094*/ 	.word	index@(.nv.constant0._Z13sparse_matmulP6__halfPKS_S2_iii)
        /*0098*/ 	.short	0x0380
        /*009a*/ 	.short	0x0024


	//----- nvinfo : EIATTR_SW_WAR
	.align		4
.L_25:
        /*009c*/ 	.byte	0x04, 0x36
        /*009e*/ 	.short	(.L_27 - .L_26)
.L_26:
        /*00a0*/ 	.word	0x00000008
.L_27:


//--------------------- .nv.callgraph             --------------------------
	.section	.nv.callgraph,"",@"SHT_CUDA_CALLGRAPH"
	.align	4
	.sectionentsize	8
	.align		4
        /*0000*/ 	.word	0x00000000
	.align		4
        /*0004*/ 	.word	0xffffffff
	.align		4
        /*0008*/ 	.word	0x00000000
	.align		4
        /*000c*/ 	.word	0xfffffffe
	.align		4
        /*0010*/ 	.word	0x00000000
	.align		4
        /*0014*/ 	.word	0xfffffffd
	.align		4
        /*0018*/ 	.word	0x00000000
	.align		4
        /*001c*/ 	.word	0xfffffffc


//--------------------- .text._Z13sparse_matmulP6__halfPKS_S2_iii --------------------------
	.section	.text._Z13sparse_matmulP6__halfPKS_S2_iii,"ax",@progbits
	.align	128
        .global         _Z13sparse_matmulP6__halfPKS_S2_iii
        .type           _Z13sparse_matmulP6__halfPKS_S2_iii,@function
        .size           _Z13sparse_matmulP6__halfPKS_S2_iii,(.L_x_7 - _Z13sparse_matmulP6__halfPKS_S2_iii)
        .other          _Z13sparse_matmulP6__halfPKS_S2_iii,@"STO_CUDA_ENTRY STV_DEFAULT"
_Z13sparse_matmulP6__halfPKS_S2_iii:
.text._Z13sparse_matmulP6__halfPKS_S2_iii:
[----:B------:R-:W-:Y:S01]  /*0000*/  LDC R1, c[0x0][0x37c] ;  /* 0x0000df00ff017b82 */ /* 0x000fe20000000800 */
[----:B------:R-:W0:Y:S07]  /*0010*/  S2R R10, SR_TID.X ;  /* 0x00000000000a7919 */ /* 0x000e2e0000002100 */
[----:B------:R-:W1:Y:S01]  /*0020*/  S2UR UR4, SR_CTAID.X ;  /* 0x00000000000479c3 */ /* 0x000e620000002500 */
[----:B------:R-:W2:Y:S01]  /*0030*/  LDCU UR8, c[0x0][0x3a0] ;  /* 0x00007400ff0877ac */ /* 0x000ea20008000800 */
[----:B------:R-:W3:Y:S01]  /*0040*/  S2R R0, SR_TID.Y ;  /* 0x0000000000007919 */ /* 0x000ee20000002200 */
[----:B------:R-:W4:Y:S05]  /*0050*/  LDCU UR7, c[0x0][0x398] ;  /* 0x00007300ff0777ac */ /* 0x000f2a0008000800 */
[----:B------:R-:W3:Y:S01]  /*0060*/  LDC R3, c[0x0][0x364] ;  /* 0x0000d900ff037b82 */ /* 0x000ee20000000800 */
[----:B------:R-:W1:Y:S07]  /*0070*/  LDCU UR5, c[0x0][0x360] ;  /* 0x00006c00ff0577ac */ /* 0x000e6e0008000800 */
[----:B------:R-:W3:Y:S01]  /*0080*/  S2UR UR6, SR_CTAID.Y ;  /* 0x00000000000679c3 */ /* 0x000ee20000002600 */
[----:B--2---:R-:W-:Y:S01]  /*0090*/  MOV R7, UR8 ;  /* 0x0000000800077c02 */ /* 0x004fe20008000f00 */
[----:B-1----:R-:W-:-:S06]  /*00a0*/  UIMAD UR4, UR4, UR5, URZ ;  /* 0x00000005040472a4 */ /* 0x002fcc000f8e02ff */
[----:B0-----:R-:W-:-:S04]  /*00b0*/  IADD3 R2, PT, PT, R10, UR4, RZ ;  /* 0x000000040a027c10 */ /* 0x001fc8000fffe0ff */
[----:B------:R-:W-:Y:S01]  /*00c0*/  ISETP.GE.AND P0, PT, R2, R7, PT ;  /* 0x000000070200720c */ /* 0x000fe20003f06270 */
[----:B---3--:R-:W-:-:S05]  /*00d0*/  IMAD R3, R3, UR6, R0 ;  /* 0x0000000603037c24 */ /* 0x008fca000f8e0200 */
[----:B----4-:R-:W-:-:S13]  /*00e0*/  ISETP.GE.OR P0, PT, R3, UR7, P0 ;  /* 0x0000000703007c0c */ /* 0x010fda0008706670 */
[----:B------:R-:W-:Y:S05]  /*00f0*/  @P0 EXIT ;  /* 0x000000000000094d */ /* 0x000fea0003800000 */
[----:B------:R-:W0:Y:S01]  /*0100*/  LDCU UR5, c[0x0][0x39c] ;  /* 0x00007380ff0577ac */ /* 0x000e220008000800 */
[----:B------:R-:W-:Y:S01]  /*0110*/  PRMT R0, RZ, 0x7610, R0 ;  /* 0x00007610ff007816 */ /* 0x000fe20000000000 */
[----:B------:R-:W1:Y:S01]  /*0120*/  LDCU.64 UR8, c[0x0][0x358] ;  /* 0x00006b00ff0877ac */ /* 0x000e620008000a00 */
[----:B0-----:R-:W-:-:S09]  /*0130*/  UISETP.GE.AND UP0, UPT, UR5, 0x1, UPT ;  /* 0x000000010500788c */ /* 0x001fd2000bf06270 */
[----:B-1----:R-:W-:Y:S05]  /*0140*/  BRA.U !UP0, `(.L_x_0) ;  /* 0x0000000908b47547 */ /* 0x002fea000b800000 */
[----:B------:R-:W-:Y:S01]  /*0150*/  UISETP.GE.U32.AND UP1, UPT, UR5, 0x8, UPT ;  /* 0x000000080500788c */ /* 0x000fe2000bf26070 */
[----:B------:R-:W-:Y:S01]  /*0160*/  HFMA2 R5, -RZ, RZ, 0, 0 ;  /* 0x00000000ff057431 */ /* 0x000fe200000001ff */
[----:B------:R-:W-:Y:S02]  /*0170*/  ULOP3.LUT UR6, UR5, 0x7, URZ, 0xc0, !UPT ;  /* 0x0000000705067892 */ /* 0x000fe4000f8ec0ff */
[----:B------:R-:W-:Y:S02]  /*0180*/  IMAD R4, R3, UR5, RZ ;  /* 0x0000000503047c24 */ /* 0x000fe4000f8e02ff */
[----:B------:R-:W-:-:S03]  /*0190*/  UISETP.NE.AND UP0, UPT, UR6, URZ, UPT ;  /* 0x000000ff0600728c */ /* 0x000fc6000bf05270 */
[----:B------:R-:W-:Y:S08]  /*01a0*/  BRA.U !UP1, `(.L_x_1) ;  /* 0x0000000509387547 */ /* 0x000ff0000b800000 */
[----:B------:R-:W0:Y:S01]  /*01b0*/  LDC.64 R8, c[0x0][0x388] ;  /* 0x0000e200ff087b82 */ /* 0x000e220000000a00 */
[----:B------:R-:W-:Y:S01]  /*01c0*/  ULOP3.LUT UR5, UR5, 0x7ffffff8, URZ, 0xc0, !UPT ;  /* 0x7ffffff805057892 */ /* 0x000fe2000f8ec0ff */
[C-C-:B------:R-:W-:Y:S01]  /*01d0*/  IMAD R11, R7.reuse, 0x6, R2.reuse ;  /* 0x00000006070b7824 */ /* 0x140fe200078e0202 */
[CC--:B------:R-:W-:Y:S01]  /*01e0*/  LEA R23, R7.reuse, R2.reuse, 0x2 ;  /* 0x0000000207177211 */ /* 0x0c0fe200078e10ff */
[C-C-:B------:R-:W-:Y:S01]  /*01f0*/  IMAD R19, R7.reuse, 0x5, R2.reuse ;  /* 0x0000000507137824 */ /* 0x140fe200078e0202 */
[----:B------:R-:W-:Y:S01]  /*0200*/  MOV R22, R2 ;  /* 0x0000000200167202 */ /* 0x000fe20000000f00 */
[----:B------:R-:W-:Y:S01]  /*0210*/  IMAD R18, R7, 0x3, R2 ;  /* 0x0000000307127824 */ /* 0x000fe200078e0202 */
[----:B------:R-:W-:Y:S01]  /*0220*/  MOV R5, UR5 ;  /* 0x0000000500057c02 */ /* 0x000fe20008000f00 */
[----:B------:R-:W1:Y:S01]  /*0230*/  LDC R6, c[0x0][0x3a0] ;  /* 0x0000e800ff067b82 */ /* 0x000e620000000800 */
[----:B------:R-:W-:Y:S01]  /*0240*/  UIADD3 UR7, UPT, UPT, -UR5, URZ, URZ ;  /* 0x000000ff05077290 */ /* 0x000fe2000fffe1ff */
[----:B0-----:R-:W-:-:S03]  /*0250*/  IMAD.WIDE.U32 R8, R4, 0x2, R8 ;  /* 0x0000000204087825 */ /* 0x001fc600078e0008 */
[----:B------:R-:W-:Y:S02]  /*0260*/  IADD3 R12, P0, PT, R8, 0x8, RZ ;  /* 0x00000008080c7810 */ /* 0x000fe40007f1e0ff */
[C---:B------:R-:W-:Y:S02]  /*0270*/  LEA R8, R7.reuse, R2, 0x1 ;  /* 0x0000000207087211 */ /* 0x040fe400078e08ff */
[----:B------:R-:W-:Y:S02]  /*0280*/  IADD3.X R13, PT, PT, RZ, R9, RZ, P0, !PT ;  /* 0x00000009ff0d7210 */ /* 0x000fe400007fe4ff */
[C---:B------:R-:W-:Y:S01]  /*0290*/  IADD3 R9, PT, PT, R7.reuse, UR4, R10 ;  /* 0x0000000407097c10 */ /* 0x040fe2000fffe00a */
[----:B-1----:R-:W-:-:S07]  /*02a0*/  IMAD R10, R7, 0x7, R2 ;  /* 0x00000007070a7824 */ /* 0x002fce00078e0202 */
.L_x_2:
[----:B------:R-:W2:Y:S04]  /*02b0*/  LDG.E.U16 R25, desc[UR8][R12.64+-0x8] ;  /* 0xfffff8080c197981 */ /* 0x000ea8000c1e1500 */
[----:B------:R-:W3:Y:S04]  /*02c0*/  LDG.E.U16 R15, desc[UR8][R12.64+-0x6] ;  /* 0xfffffa080c0f7981 */ /* 0x000ee8000c1e1500 */
[----:B------:R-:W4:Y:S04]  /*02d0*/  LDG.E.U16 R17, desc[UR8][R12.64+-0x4] ;  /* 0xfffffc080c117981 */ /* 0x000f28000c1e1500 */
[----:B------:R-:W5:Y:S04]  /*02e0*/  LDG.E.U16 R7, desc[UR8][R12.64+-0x2] ;  /* 0xfffffe080c077981 */ /* 0x000f68000c1e1500 */
[----:B------:R-:W5:Y:S01]  /*02f0*/  LDG.E.U16 R24, desc[UR8][R12.64+0x6] ;  /* 0x000006080c187981 */ /* 0x000f62000c1e1500 */
[----:B--2---:R-:W-:-:S13]  /*0300*/  LOP3.LUT P0, RZ, R25, 0x7fff, RZ, 0xc0, !PT ;  /* 0x00007fff19ff7812 */ /* 0x004fda000780c0ff */
[----:B------:R-:W0:Y:S02]  /*0310*/  @P0 LDC.64 R20, c[0x0][0x390] ;  /* 0x0000e400ff140b82 */ /* 0x000e240000000a00 */
[----:B0-----:R-:W-:-:S05]  /*0320*/  @P0 IMAD.WIDE R20, R22, 0x2, R20 ;  /* 0x0000000216140825 */ /* 0x001fca00078e0214 */
[----:B------:R0:W2:Y:S01]  /*0330*/  @P0 LDG.E.U16 R16, desc[UR8][R20.64] ;  /* 0x0000000814100981 */ /* 0x0000a2000c1e1500 */
[----:B---3--:R-:W-:Y:S02]  /*0340*/  LOP3.LUT P3, RZ, R15, 0x7fff, RZ, 0xc0, !PT ;  /* 0x00007fff0fff7812 */ /* 0x008fe4000786c0ff */
[----:B----4-:R-:W-:-:S11]  /*0350*/  LOP3.LUT P4, RZ, R17, 0x7fff, RZ, 0xc0, !PT ;  /* 0x00007fff11ff7812 */ /* 0x010fd6000788c0ff */
[----:B0-----:R-:W0:Y:S08]  /*0360*/  @P3 LDC.64 R20, c[0x0][0x390] ;  /* 0x0000e400ff143b82 */ /* 0x001e300000000a00 */
[----:B------:R-:W1:Y:S01]  /*0370*/  @P4 LDC.64 R28, c[0x0][0x390] ;  /* 0x0000e400ff1c4b82 */ /* 0x000e620000000a00 */
[----:B-----5:R-:W-:Y:S01]  /*0380*/  LOP3.LUT P2, RZ, R7, 0x7fff, RZ, 0xc0, !PT ;  /* 0x00007fff07ff7812 */ /* 0x020fe2000784c0ff */
[----:B0-----:R-:W-:-:S12]  /*0390*/  @P3 IMAD.WIDE R26, R9, 0x2, R20 ;  /* 0x00000002091a3825 */ /* 0x001fd800078e0214 */
[----:B------:R-:W0:Y:S01]  /*03a0*/  @P2 LDC.64 R20, c[0x0][0x390] ;  /* 0x0000e400ff142b82 */ /* 0x000e220000000a00 */
[----:B------:R-:W3:Y:S01]  /*03b0*/  @P3 LDG.E.U16 R14, desc[UR8][R26.64] ;  /* 0x000000081a0e3981 */ /* 0x000ee2000c1e1500 */
[----:B-1----:R-:W-:-:S03]  /*03c0*/  @P4 IMAD.WIDE R28, R8, 0x2, R28 ;  /* 0x00000002081c4825 */ /* 0x002fc600078e021c */
[----:B------:R-:W4:Y:S01]  /*03d0*/  LDG.E.U16 R27, desc[UR8][R12.64+0x2] ;  /* 0x000002080c1b7981 */ /* 0x000f22000c1e1500 */
[----:B0-----:R-:W-:-:S06]  /*03e0*/  @P2 IMAD.WIDE R20, R18, 0x2, R20 ;  /* 0x0000000212142825 */ /* 0x001fcc00078e0214 */
[----:B------:R-:W5:Y:S01]  /*03f0*/  @P2 LDG.E.U16 R20, desc[UR8][R20.64] ;  /* 0x0000000814142981 */ /* 0x000f62000c1e1500 */
[----:B--2---:R-:W-:-:S03]  /*0400*/  @P0 HFMA2 R0, R25.H0_H0, R16.H0_H0, R0.H0_H0 ;  /* 0x2000001019000231 */ /* 0x004fc60000040800 */
[----:B------:R-:W2:Y:S04]  /*0410*/  LDG.E.U16 R25, desc[UR8][R12.64] ;  /* 0x000000080c197981 */ /* 0x000ea8000c1e1500 */
[----:B------:R-:W5:Y:S04]  /*0420*/  @P4 LDG.E.U16 R16, desc[UR8][R28.64] ;  /* 0x000000081c104981 */ /* 0x000f68000c1e1500 */
[----:B------:R-:W5:Y:S01]  /*0430*/  LDG.E.U16 R29, desc[UR8][R12.64+0x4] ;  /* 0x000004080c1d7981 */ /* 0x000f62000c1e1500 */
[----:B---3--:R-:W-:Y:S01]  /*0440*/  @P3 HFMA2 R0, R15.H0_H0, R14.H0_H0, R0.H0_H0 ;  /* 0x2000000e0f003231 */ /* 0x008fe20000040800 */
[----:B----4-:R-:W-:-:S02]  /*0450*/  LOP3.LUT P0, RZ, R27, 0x7fff, RZ, 0xc0, !PT ;  /* 0x00007fff1bff7812 */ /* 0x010fc4000780c0ff */
[----:B------:R-:W-:Y:S02]  /*0460*/  LOP3.LUT P3, RZ, R24, 0x7fff, RZ, 0xc0, !PT ;  /* 0x00007fff18ff7812 */ /* 0x000fe4000786c0ff */
[----:B--2---:R-:W-:Y:S01]  /*0470*/  LOP3.LUT P1, RZ, R25, 0x7fff, RZ, 0xc0, !PT ;  /* 0x00007fff19ff7812 */ /* 0x004fe2000782c0ff */
[----:B-----5:R-:W-:-:S08]  /*0480*/  @P4 HFMA2 R0, R17.H0_H0, R16.H0_H0, R0.H0_H0 ;  /* 0x2000001011004231 */ /* 0x020fd00000040800 */
[----:B------:R-:W0:Y:S08]  /*0490*/  @P0 LDC.64 R16, c[0x0][0x390] ;  /* 0x0000e400ff100b82 */ /* 0x000e300000000a00 */
[----:B------:R-:W1:Y:S01]  /*04a0*/  @P1 LDC.64 R14, c[0x0][0x390] ;  /* 0x0000e400ff0e1b82 */ /* 0x000e620000000a00 */
[----:B------:R-:W-:Y:S01]  /*04b0*/  LOP3.LUT P4, RZ, R29, 0x7fff, RZ, 0xc0, !PT ;  /* 0x00007fff1dff7812 */ /* 0x000fe2000788c0ff */
[----:B------:R-:W-:-:S02]  /*04c0*/  @P2 HFMA2 R0, R7.H0_H0, R20.H0_H0, R0.H0_H0 ;  /* 0x2000001407002231 */ /* 0x000fc40000040800 */
[----:B0-----:R-:W-:-:S10]  /*04d0*/  @P0 IMAD.WIDE R20, R19, 0x2, R16 ;  /* 0x0000000213140825 */ /* 0x001fd400078e0210 */
[----:B------:R-:W0:Y:S01]  /*04e0*/  @P4 LDC.64 R16, c[0x0][0x390] ;  /* 0x0000e400ff104b82 */ /* 0x000e220000000a00 */
[----:B------:R-:W2:Y:S01]  /*04f0*/  @P0 LDG.E.U16 R20, desc[UR8][R20.64] ;  /* 0x0000000814140981 */ /* 0x000ea2000c1e1500 */
[----:B-1----:R-:W-:-:S05]  /*0500*/  @P1 IMAD.WIDE R14, R23, 0x2, R14 ;  /* 0x00000002170e1825 */ /* 0x002fca00078e020e */
[----:B------:R1:W3:Y:S02]  /*0510*/  @P1 LDG.E.U16 R7, desc[UR8][R14.64] ;  /* 0x000000080e071981 */ /* 0x0002e4000c1e1500 */
[----:B-1----:R-:W1:Y:S01]  /*0520*/  @P3 LDC.64 R14, c[0x0][0x390] ;  /* 0x0000e400ff0e3b82 */ /* 0x002e620000000a00 */
[----:B0-----:R-:W-:-:S06]  /*0530*/  @P4 IMAD.WIDE R16, R11, 0x2, R16 ;  /* 0x000000020b104825 */ /* 0x001fcc00078e0210 */
[----:B------:R-:W4:Y:S01]  /*0540*/  @P4 LDG.E.U16 R16, desc[UR8][R16.64] ;  /* 0x0000000810104981 */ /* 0x000f22000c1e1500 */
[----:B-1----:R-:W-:-:S05]  /*0550*/  @P3 IMAD.WIDE R14, R10, 0x2, R14 ;  /* 0x000000020a0e3825 */ /* 0x002fca00078e020e */
[----:B------:R-:W5:Y:S01]  /*0560*/  @P3 LDG.E.U16 R26, desc[UR8][R14.64] ;  /* 0x000000080e1a3981 */ /* 0x000f62000c1e1500 */
[----:B------:R-:W-:-:S04]  /*0570*/  UIADD3 UR7, UPT, UPT, UR7, 0x8, URZ ;  /* 0x0000000807077890 */ /* 0x000fc8000fffe0ff */
[----:B------:R-:W-:Y:S01]  /*0580*/  UISETP.NE.AND UP1, UPT, UR7, URZ, UPT ;  /* 0x000000ff0700728c */ /* 0x000fe2000bf25270 */
[----:B---3--:R-:W-:Y:S02]  /*0590*/  @P1 HFMA2 R0, R25.H0_H0, R7.H0_H0, R0.H0_H0 ;  /* 0x2000000719001231 */ /* 0x008fe40000040800 */
[----:B------:R-:W-:Y:S02]  /*05a0*/  IMAD.MOV.U32 R7, RZ, RZ, R6 ;  /* 0x000000ffff077224 */ /* 0x000fe400078e0006 */
[----:B--2---:R-:W-:Y:S01]  /*05b0*/  @P0 HFMA2 R0, R27.H0_H0, R20.H0_H0, R0.H0_H0 ;  /* 0x200000141b000231 */ /* 0x004fe20000040800 */
[----:B------:R-:W-:Y:S01]  /*05c0*/  IADD3 R12, P0, PT, R12, 0x10, RZ ;  /* 0x000000100c0c7810 */ /* 0x000fe20007f1e0ff */
[C---:B------:R-:W-:Y:S01]  /*05d0*/  IMAD R19, R7.reuse, 0x8, R19 ;  /* 0x0000000807137824 */ /* 0x040fe200078e0213 */
[----:B------:R-:W-:Y:S02]  /*05e0*/  LEA R22, R7, R22, 0x3 ;  /* 0x0000001607167211 */ /* 0x000fe400078e18ff */
[----:B------:R-:W-:-:S02]  /*05f0*/  IADD3.X R13, PT, PT, RZ, R13, RZ, P0, !PT ;  /* 0x0000000dff0d7210 */ /* 0x000fc400007fe4ff */
[C---:B------:R-:W-:Y:S02]  /*0600*/  LEA R9, R7.reuse, R9, 0x3 ;  /* 0x0000000907097211 */ /* 0x040fe400078e18ff */
[C---:B------:R-:W-:Y:S02]  /*0610*/  LEA R8, R7.reuse, R8, 0x3 ;  /* 0x0000000807087211 */ /* 0x040fe400078e18ff */
[C---:B------:R-:W-:Y:S01]  /*0620*/  LEA R18, R7.reuse, R18, 0x3 ;  /* 0x0000001207127211 */ /* 0x040fe200078e18ff */
[----:B----4-:R-:W-:Y:S01]  /*0630*/  @P4 HFMA2 R0, R29.H0_H0, R16.H0_H0, R0.H0_H0 ;  /* 0x200000101d004231 */ /* 0x010fe20000040800 */
[C---:B------:R-:W-:Y:S02]  /*0640*/  LEA R23, R7.reuse, R23, 0x3 ;  /* 0x0000001707177211 */ /* 0x040fe400078e18ff */
[C---:B------:R-:W-:Y:S02]  /*0650*/  LEA R11, R7.reuse, R11, 0x3 ;  /* 0x0000000b070b7211 */ /* 0x040fe400078e18ff */
[----:B------:R-:W-:Y:S01]  /*0660*/  LEA R10, R7, R10, 0x3 ;  /* 0x0000000a070a7211 */ /* 0x000fe200078e18ff */
[----:B-----5:R-:W-:Y:S01]  /*0670*/  @P3 HFMA2 R0, R24.H0_H0, R26.H0_H0, R0.H0_H0 ;  /* 0x2000001a18003231 */ /* 0x020fe20000040800 */
[----:B------:R-:W-:Y:S06]  /*0680*/  BRA.U UP1, `(.L_x_2) ;  /* 0xfffffffd01087547 */ /* 0x000fec000b83ffff */
.L_x_1:
[----:B------:R-:W-:Y:S05]  /*0690*/  BRA.U !UP0, `(.L_x_0) ;  /* 0x0000000508607547 */ /* 0x000fea000b800000 */
[----:B------:R-:W0:Y:S01]  /*06a0*/  LDCU UR5, c[0x0][0x39c] ;  /* 0x00007380ff0577ac */ /* 0x000e220008000800 */
[----:B------:R-:W-:Y:S02]  /*06b0*/  UISETP.GE.U32.AND UP0, UPT, UR6, 0x4, UPT ;  /* 0x000000040600788c */ /* 0x000fe4000bf06070 */
[----:B0-----:R-:W-:-:S04]  /*06c0*/  ULOP3.LUT UR7, UR5, 0x3, URZ, 0xc0, !UPT ;  /* 0x0000000305077892 */ /* 0x001fc8000f8ec0ff */
[----:B------:R-:W-:-:S03]  /*06d0*/  UISETP.NE.AND UP1, UPT, UR7, URZ, UPT ;  /* 0x000000ff0700728c */ /* 0x000fc6000bf25270 */
[----:B------:R-:W-:Y:S08]  /*06e0*/  BRA.U !UP0, `(.L_x_3) ;  /* 0x0000000108a07547 */ /* 0x000ff0000b800000 */
[----:B------:R-:W0:Y:S01]  /*06f0*/  LDC.64 R10, c[0x0][0x388] ;  /* 0x0000e200ff0a7b82 */ /* 0x000e220000000a00 */
[----:B------:R-:W1:Y:S01]  /*0700*/  LDCU.64 UR10, c[0x0][0x388] ;  /* 0x00007100ff0a77ac */ /* 0x000e620008000a00 */
[CC--:B------:R-:W-:Y:S02]  /*0710*/  IADD3 R6, P0, PT, R4.reuse, R5.reuse, RZ ;  /* 0x0000000504067210 */ /* 0x0c0fe40007f1e0ff */
[----:B------:R-:W-:Y:S02]  /*0720*/  IADD3 R9, PT, PT, R4, R5, RZ ;  /* 0x0000000504097210 */ /* 0x000fe40007ffe0ff */
[----:B------:R-:W-:Y:S02]  /*0730*/  IADD3.X R13, PT, PT, RZ, RZ, RZ, P0, !PT ;  /* 0x000000ffff0d7210 */ /* 0x000fe400007fe4ff */
[----:B-1----:R-:W-:-:S04]  /*0740*/  LEA R24, P0, R6, UR10, 0x1 ;  /* 0x0000000a06187c11 */ /* 0x002fc8000f8008ff */
[----:B------:R-:W-:Y:S01]  /*0750*/  LEA.HI.X R25, R6, UR11, R13, 0x1, P0 ;  /* 0x0000000b06197c11 */ /* 0x000fe200080f0c0d */
[----:B0-----:R-:W-:-:S04]  /*0760*/  IMAD.WIDE.U32 R10, R9, 0x2, R10 ;  /* 0x00000002090a7825 */ /* 0x001fc800078e000a */
[----:B------:R-:W2:Y:S04]  /*0770*/  LDG.E.U16 R19, desc[UR8][R24.64+0x2] ;  /* 0x0000020818137981 */ /* 0x000ea8000c1e1500 */
[----:B------:R-:W3:Y:S04]  /*0780*/  LDG.E.U16 R21, desc[UR8][R10.64] ;  /* 0x000000080a157981 */ /* 0x000ee8000c1e1500 */
[----:B------:R-:W4:Y:S04]  /*0790*/  LDG.E.U16 R17, desc[UR8][R24.64+0x4] ;  /* 0x0000040818117981 */ /* 0x000f28000c1e1500 */
[----:B------:R-:W5:Y:S01]  /*07a0*/  LDG.E.U16 R23, desc[UR8][R24.64+0x6] ;  /* 0x0000060818177981 */ /* 0x000f62000c1e1500 */
[----:B--2---:R-:W-:-:S02]  /*07b0*/  LOP3.LUT P1, RZ, R19, 0x7fff, RZ, 0xc0, !PT ;  /* 0x00007fff13ff7812 */ /* 0x004fc4000782c0ff */
[----:B---3--:R-:W-:Y:S02]  /*07c0*/  LOP3.LUT P0, RZ, R21, 0x7fff, RZ, 0xc0, !PT ;  /* 0x00007fff15ff7812 */ /* 0x008fe4000780c0ff */
[----:B----4-:R-:W-:Y:S02]  /*07d0*/  LOP3.LUT P2, RZ, R17, 0x7fff, RZ, 0xc0, !PT ;  /* 0x00007fff11ff7812 */ /* 0x010fe4000784c0ff */
[----:B-----5:R-:W-:-:S07]  /*07e0*/  LOP3.LUT P3, RZ, R23, 0x7fff, RZ, 0xc0, !PT ;  /* 0x00007fff17ff7812 */ /* 0x020fce000786c0ff */
[----:B------:R-:W0:Y:S08]  /*07f0*/  @P1 LDC.64 R12, c[0x0][0x390] ;  /* 0x0000e400ff0c1b82 */ /* 0x000e300000000a00 */
[----:B------:R-:W1:Y:S08]  /*0800*/  @P0 LDC.64 R14, c[0x0][0x390] ;  /* 0x0000e400ff0e0b82 */ /* 0x000e700000000a00 */
[----:B------:R-:W2:Y:S01]  /*0810*/  @P2 LDC.64 R8, c[0x0][0x390] ;  /* 0x0000e400ff082b82 */ /* 0x000ea20000000a00 */
[----:B------:R-:W-:-:S07]  /*0820*/  @P1 IMAD R29, R5, R7, R7 ;  /* 0x00000007051d1224 */ /* 0x000fce00078e0207 */
[----:B------:R-:W3:Y:S01]  /*0830*/  @P3 LDC.64 R10, c[0x0][0x390] ;  /* 0x0000e400ff0a3b82 */ /* 0x000ee20000000a00 */
[C---:B------:R-:W-:Y:S01]  /*0840*/  @P0 IMAD R27, R5.reuse, R7, R2 ;  /* 0x00000007051b0224 */ /* 0x040fe200078e0202 */
[----:B------:R-:W-:Y:S02]  /*0850*/  @P2 IADD3 R6, PT, PT, R5, 0x2, RZ ;  /* 0x0000000205062810 */ /* 0x000fe40007ffe0ff */
[----:B------:R-:W-:Y:S01]  /*0860*/  @P1 IADD3 R29, PT, PT, R2, R29, RZ ;  /* 0x0000001d021d1210 */ /* 0x000fe20007ffe0ff */
[----:B-1----:R-:W-:-:S04]  /*0870*/  @P0 IMAD.WIDE R14, R27, 0x2, R14 ;  /* 0x000000021b0e0825 */ /* 0x002fc800078e020e */
[----:B------:R-:W-:Y:S02]  /*0880*/  @P2 IMAD R25, R6, R7, R2 ;  /* 0x0000000706192224 */ /* 0x000fe400078e0202 */
[----:B------:R-:W-:Y:S01]  /*0890*/  @P3 VIADD R16, R5, 0x3 ;  /* 0x0000000305103836 */ /* 0x000fe20000000000 */
[----:B------:R-:W4:Y:S01]  /*08a0*/  @P0 LDG.E.U16 R14, desc[UR8][R14.64] ;  /* 0x000000080e0e0981 */ /* 0x000f22000c1e1500 */
[----:B0-----:R-:W-:-:S04]  /*08b0*/  @P1 IMAD.WIDE R12, R29, 0x2, R12 ;  /* 0x000000021d0c1825 */ /* 0x001fc800078e020c */
[----:B--2---:R-:W-:Y:S02]  /*08c0*/  @P2 IMAD.WIDE R8, R25, 0x2, R8 ;  /* 0x0000000219082825 */ /* 0x004fe400078e0208 */
[----:B------:R-:W2:Y:S02]  /*08d0*/  @P1 LDG.E.U16 R12, desc[UR8][R12.64] ;  /* 0x000000080c0c1981 */ /* 0x000ea4000c1e1500 */
[----:B------:R-:W-:Y:S02]  /*08e0*/  @P3 IMAD R25, R16, R7, R2 ;  /* 0x0000000710193224 */ /* 0x000fe400078e0202 */
[----:B------:R-:W5:Y:S02]  /*08f0*/  @P2 LDG.E.U16 R8, desc[UR8][R8.64] ;  /* 0x0000000808082981 */ /* 0x000f64000c1e1500 */
[----:B---3--:R-:W-:-:S06]  /*0900*/  @P3 IMAD.WIDE R10, R25, 0x2, R10 ;  /* 0x00000002190a3825 */ /* 0x008fcc00078e020a */
[----:B------:R-:W3:Y:S01]  /*0910*/  @P3 LDG.E.U16 R10, desc[UR8][R10.64] ;  /* 0x000000080a0a3981 */ /* 0x000ee2000c1e1500 */
[----:B------:R-:W-:Y:S01]  /*0920*/  IADD3 R5, PT, PT, R5, 0x4, RZ ;  /* 0x0000000405057810 */ /* 0x000fe20007ffe0ff */
[----:B----4-:R-:W-:-:S04]  /*0930*/  @P0 HFMA2 R0, R21.H0_H0, R14.H0_H0, R0.H0_H0 ;  /* 0x2000000e15000231 */ /* 0x010fc80000040800 */
[----:B--2---:R-:W-:-:S04]  /*0940*/  @P1 HFMA2 R0, R19.H0_H0, R12.H0_H0, R0.H0_H0 ;  /* 0x2000000c13001231 */ /* 0x004fc80000040800 */
[----:B-----5:R-:W-:-:S04]  /*0950*/  @P2 HFMA2 R0, R17.H0_H0, R8.H0_H0, R0.H0_H0 ;  /* 0x2000000811002231 */ /* 0x020fc80000040800 */
[----:B---3--:R-:W-:-:S07]  /*0960*/  @P3 HFMA2 R0, R23.H0_H0, R10.H0_H0, R0.H0_H0 ;  /* 0x2000000a17003231 */ /* 0x008fce0000040800 */
.L_x_3:
[----:B------:R-:W-:Y:S05]  /*0970*/  BRA.U !UP1, `(.L_x_0) ;  /* 0x0000000109a87547 */ /* 0x000fea000b800000 */
[----:B------:R-:W-:Y:S02]  /*0980*/  UISETP.NE.AND UP0, UPT, UR7, 0x1, UPT ;  /* 0x000000010700788c */ /* 0x000fe4000bf05270 */
[----:B------:R-:W-:-:S04]  /*0990*/  ULOP3.LUT UR5, UR5, 0x1, URZ, 0xc0, !UPT ;  /* 0x0000000105057892 */ /* 0x000fc8000f8ec0ff */
[----:B------:R-:W-:-:S03]  /*09a0*/  UISETP.NE.U32.AND UP1, UPT, UR5, 0x1, UPT ;  /* 0x000000010500788c */ /* 0x000fc6000bf25070 */
        /* <DEDUP_REMOVED lines=8> */
[----:B0-----:R-:W-:-:S05]  /*0a30*/  IMAD.WIDE.U32 R8, R11, 0x2, R8 ;  /* 0x000000020b087825 */ /* 0x001fca00078e0008 */
[----:B------:R-:W2:Y:S04]  /*0a40*/  LDG.E.U16 R13, desc[UR8][R12.64+0x2] ;  /* 0x000002080c0d7981 */ /* 0x000ea8000c1e1500 */
[----:B------:R-:W3:Y:S01]  /*0a50*/  LDG.E.U16 R9, desc[UR8][R8.64] ;  /* 0x0000000808097981 */ /* 0x000ee2000c1e1500 */
[----:B--2---:R-:W-:Y:S02]  /*0a60*/  LOP3.LUT P1, RZ, R13, 0x7fff, RZ, 0xc0, !PT ;  /* 0x00007fff0dff7812 */ /* 0x004fe4000782c0ff */
[----:B---3--:R-:W-:-:S11]  /*0a70*/  LOP3.LUT P0, RZ, R9, 0x7fff, RZ, 0xc0, !PT ;  /* 0x00007fff09ff7812 */ /* 0x008fd6000780c0ff */
[----:B------:R-:W0:Y:S08]  /*0a80*/  @P1 LDC.64 R14, c[0x0][0x390] ;  /* 0x0000e400ff0e1b82 */ /* 0x000e300000000a00 */
[----:B------:R-:W1:Y:S01]  /*0a90*/  @P0 LDC.64 R10, c[0x0][0x390] ;  /* 0x0000e400ff0a0b82 */ /* 0x000e620000000a00 */
[CC--:B------:R-:W-:Y:S02]  /*0aa0*/  @P1 IMAD R19, R5.reuse, R7.reuse, R7 ;  /* 0x0000000705131224 */ /* 0x0c0fe400078e0207 */
[----:B------:R-:W-:-:S03]  /*0ab0*/  @P0 IMAD R17, R5, R7, R2 ;  /* 0x0000000705110224 */ /* 0x000fc600078e0202 */
[----:B------:R-:W-:-:S05]  /*0ac0*/  @P1 IADD3 R19, PT, PT, R2, R19, RZ ;  /* 0x0000001302131210 */ /* 0x000fca0007ffe0ff */
[----:B0-----:R-:W-:-:S06]  /*0ad0*/  @P1 IMAD.WIDE R14, R19, 0x2, R14 ;  /* 0x00000002130e1825 */ /* 0x001fcc00078e020e */
[----:B------:R-:W2:Y:S01]  /*0ae0*/  @P1 LDG.E.U16 R14, desc[UR8][R14.64] ;  /* 0x000000080e0e1981 */ /* 0x000ea2000c1e1500 */
[----:B-1----:R-:W-:-:S06]  /*0af0*/  @P0 IMAD.WIDE R10, R17, 0x2, R10 ;  /* 0x00000002110a0825 */ /* 0x002fcc00078e020a */
[----:B------:R-:W3:Y:S01]  /*0b00*/  @P0 LDG.E.U16 R10, desc[UR8][R10.64] ;  /* 0x000000080a0a0981 */ /* 0x000ee2000c1e1500 */
[----:B------:R-:W-:Y:S01]  /*0b10*/  IADD3 R5, PT, PT, R5, 0x2, RZ ;  /* 0x0000000205057810 */ /* 0x000fe20007ffe0ff */
[----:B---3--:R-:W-:-:S04]  /*0b20*/  @P0 HFMA2 R0, R9.H0_H0, R10.H0_H0, R0.H0_H0 ;  /* 0x2000000a09000231 */ /* 0x008fc80000040800 */
[----:B--2---:R-:W-:-:S07]  /*0b30*/  @P1 HFMA2 R0, R13.H0_H0, R14.H0_H0, R0.H0_H0 ;  /* 0x2000000e0d001231 */ /* 0x004fce0000040800 */
.L_x_4:
[----:B------:R-:W-:Y:S05]  /*0b40*/  BRA.U UP1, `(.L_x_0) ;  /* 0x0000000101347547 */ /* 0x000fea000b800000 */
[----:B------:R-:W0:Y:S01]  /*0b50*/  LDC.64 R8, c[0x0][0x388] ;  /* 0x0000e200ff087b82 */ /* 0x000e220000000a00 */
[----:B------:R-:W-:-:S05]  /*0b60*/  IADD3 R11, PT, PT, R4, R5, RZ ;  /* 0x00000005040b7210 */ /* 0x000fca0007ffe0ff */
[----:B0-----:R-:W-:-:S05]  /*0b70*/  IMAD.WIDE.U32 R8, R11, 0x2, R8 ;  /* 0x000000020b087825 */ /* 0x001fca00078e0008 */
[----:B------:R-:W2:Y:S01]  /*0b80*/  LDG.E.U16 R6, desc[UR8][R8.64] ;  /* 0x0000000808067981 */ /* 0x000ea2000c1e1500 */
[----:B------:R-:W-:Y:S01]  /*0b90*/  BSSY.RECONVERGENT B0, `(.L_x_0) ;  /* 0x0000008000007945 */ /* 0x000fe20003800200 */
[----:B--2---:R-:W-:-:S13]  /*0ba0*/  LOP3.LUT P0, RZ, R6, 0x7fff, RZ, 0xc0, !PT ;  /* 0x00007fff06ff7812 */ /* 0x004fda000780c0ff */
[----:B------:R-:W-:Y:S05]  /*0bb0*/  @!P0 BRA `(.L_x_5) ;  /* 0x0000000000148947 */ /* 0x000fea0003800000 */
[----:B------:R-:W0:Y:S01]  /*0bc0*/  LDC.64 R8, c[0x0][0x390] ;  /* 0x0000e400ff087b82 */ /* 0x000e220000000a00 */
[----:B------:R-:W-:-:S04]  /*0bd0*/  IMAD R5, R5, R7, R2 ;  /* 0x0000000705057224 */ /* 0x000fc800078e0202 */
[----:B0-----:R-:W-:-:S06]  /*0be0*/  IMAD.WIDE R4, R5, 0x2, R8 ;  /* 0x0000000205047825 */ /* 0x001fcc00078e0208 */
[----:B------:R-:W2:Y:S02]  /*0bf0*/  LDG.E.U16 R5, desc[UR8][R4.64] ;  /* 0x0000000804057981 */ /* 0x000ea4000c1e1500 */
[----:B--2---:R-:W-:-:S07]  /*0c00*/  HFMA2 R0, R6.H0_H0, R5.H0_H0, R0.H0_H0 ;  /* 0x2000000506007231 */ /* 0x004fce0000040800 */
.L_x_5:
[----:B------:R-:W-:Y:S05]  /*0c10*/  BSYNC.RECONVERGENT B0 ;  /* 0x0000000000007941 */ /* 0x000fea0003800200 */
.L_x_0:
[----:B------:R-:W0:Y:S01]  /*0c20*/  LDC.64 R4, c[0x0][0x380] ;  /* 0x0000e000ff047b82 */ /* 0x000e220000000a00 */
[----:B------:R-:W-:Y:S02]  /*0c30*/  HADD2.F32 R0, -RZ, R0.H0_H0 ;  /* 0x20000000ff007230 */ /* 0x000fe40000004100 */
[----:B------:R-:W-:-:S03]  /*0c40*/  IMAD R3, R3, R7, R2 ;  /* 0x0000000703037224 */ /* 0x000fc600078e0202 */
[----:B------:R-:W-:Y:S01]  /*0c50*/  F2FP.F16.F32.PACK_AB R0, RZ, R0 ;  /* 0x00000000ff00723e */ /* 0x000fe200000000ff */
[----:B0-----:R-:W-:-:S05]  /*0c60*/  IMAD.WIDE R2, R3, 0x2, R4 ;  /* 0x0000000203027825 */ /* 0x001fca00078e0204 */
[----:B------:R-:W-:Y:S01]  /*0c70*/  STG.E.U16 desc[UR8][R2.64], R0 ;  /* 0x0000000002007986 */ /* 0x000fe2000c101508 */
[----:B------:R-:W-:Y:S05]  /*0c80*/  EXIT ;  /* 0x000000000000794d */ /* 0x000fea0003800000 */
.L_x_6:
[----:B------:R-:W-:-:S00]  /*0c90*/  BRA `(.L_x_6) ;  /* 0xfffffffc00fc7947 */ /* 0x000fc0000383ffff */
[----:B------:R-:W-:-:S00]  /*0ca0*/  NOP ;  /* 0x0000000000007918 */ /* 0x000fc00000000000 */
        /* <DEDUP_REMOVED lines=13> */
.L_x_7:


//--------------------- .nv.shared.reserved.0     --------------------------
	.section	.nv.shared.reserved.0,"aw",@nobits
	.weak		__nv_reservedSMEM_offset_0_alias
	.size		__nv_reservedSMEM_offset_0_alias, 0, 64
	.other		__nv_reservedSMEM_offset_0_alias,@"STO_CUDA_RESERVED_SHARED STV_DEFAULT"
__nv_reservedSMEM_offset_0_alias:
	.zero		0
	.zero		64


//--------------------- .nv.constant0._Z13sparse_matmulP6__halfPKS_S2_iii --------------------------
	.section	.nv.constant0._Z13sparse_matmulP6__halfPKS_S2_iii,"a",@progbits
	.sectionflags	@""
	.align	4
.nv.constant0._Z13sparse_matmulP6__halfPKS_S2_iii:
	.zero		932


//--------------------- SYMBOLS --------------------------

	.type		.nv.reservedSmem.offset0,@object
	.size		.nv.reservedSmem.offset0,0x4
